//
// Generated by NVIDIA NVVM Compiler
//
// Compiler Build ID: CL-36424714
// Cuda compilation tools, release 13.0, V13.0.88
// Based on NVVM 20.0.0
//

.version 9.0
.target sm_100
.address_size 64

	// .globl	_Z9helloCUDAv
.extern .func  (.param .b32 func_retval0) vprintf
(
	.param .b64 vprintf_param_0,
	.param .b64 vprintf_param_1
)
;
.global .align 1 .b8 $str[23] = {72, 101, 108, 108, 111, 32, 102, 114, 111, 109, 32, 116, 104, 114, 101, 97, 100, 32, 37, 100, 33, 10};

.visible .entry _Z9helloCUDAv()
{
	.local .align 8 .b8 	__local_depot0[8];
	.reg .b64 	%SP;
	.reg .b64 	%SPL;
	.reg .b32 	%r<4>;
	.reg .b64 	%rd<5>;

	mov.u64 	%SPL, __local_depot0;
	cvta.local.u64 	%SP, %SPL;
	add.u64 	%rd1, %SP, 0;
	add.u64 	%rd2, %SPL, 0;
	mov.u32 	%r1, %tid.x;
	st.local.u32 	[%rd2], %r1;
	mov.u64 	%rd3, $str;
	cvta.global.u64 	%rd4, %rd3;
	{ // callseq 0, 0
	.param .b64 param0;
	st.param.b64 	[param0], %rd4;
	.param .b64 param1;
	st.param.b64 	[param1], %rd1;
	.param .b32 retval0;
	call.uni (retval0), 
	vprintf, 
	(
	param0, 
	param1
	);
	ld.param.b32 	%r2, [retval0];
	} // callseq 0
	ret;

}


// ===== COMPILED SASS (sm_100) =====

	.target	sm_100

	.elftype	@"ET_EXEC"


//--------------------- .note.nv.tkinfo           --------------------------
	.section	.note.nv.tkinfo,"",@"SHT_NOTE"
	.sectionflags	@"SHF_NOTE_NV_TKINFO"
	.tkinfo
        /*0018*/ 	.word	0x00000002
        /*0030*/ 	.string	""
        /*0030*/ 	.string	"ptxas"
        /*0030*/ 	.string	"Cuda compilation tools, release 13.0, V13.0.88"
        /*0030*/ 	.string	"Build cuda_13.0.r13.0/compiler.36424714_0"
        /*0030*/ 	.string	"-arch sm_100 -m 64 "



//--------------------- .note.nv.cuinfo           --------------------------
	.section	.note.nv.cuinfo,"",@"SHT_NOTE"
	.sectionflags	@"SHF_NOTE_NV_CUINFO"
        /*0018*/ 	.short	0x0002
        /*001a*/ 	.short	0x0064
        /*001c*/ 	.short	0x0082
	.zero		2


//--------------------- .nv.info                  --------------------------
	.section	.nv.info,"",@"SHT_CUDA_INFO"
	.align	4


	//----- nvinfo : EIATTR_REGCOUNT
	.align		4
        /*0000*/ 	.byte	0x04, 0x2f
        /*0002*/ 	.short	(.L_2 - .L_1)
	.align		4
.L_1:
        /*0004*/ 	.word	index@(_Z9helloCUDAv)
        /*0008*/ 	.word	0x00000018


	//----- nvinfo : EIATTR_FRAME_SIZE
	.align		4
.L_2:
        /*000c*/ 	.byte	0x04, 0x11
        /*000e*/ 	.short	(.L_4 - .L_3)
	.align		4
.L_3:
        /*0010*/ 	.word	index@(_Z9helloCUDAv)
        /*0014*/ 	.word	0x00000008


	//----- nvinfo : EIATTR_MIN_STACK_SIZE
	.align		4
.L_4:
        /*0018*/ 	.byte	0x04, 0x12
        /*001a*/ 	.short	(.L_6 - .L_5)
	.align		4
.L_5:
        /*001c*/ 	.word	index@(_Z9helloCUDAv)
        /*0020*/ 	.word	0x00000008
.L_6:


//--------------------- .nv.compat                --------------------------
	.section	.nv.compat,"",@"SHT_CUDA_COMPAT_INFO"
	.align	4
        /*0000*/ 	.byte	0x02, 0x09, 0x00, 0x00, 0x02, 0x02, 0x01, 0x00, 0x02, 0x05, 0x05, 0x00, 0x03, 0x07, 0x01, 0x01
        /*0010*/ 	.byte	0x02, 0x03, 0x00, 0x00, 0x02, 0x06, 0x01, 0x00, 0x04, 0x0b, 0x08, 0x00, 0x09, 0x00, 0x00, 0x00
        /*0020*/ 	.byte	0x00, 0x00, 0x00, 0x00


//--------------------- .nv.info._Z9helloCUDAv    --------------------------
	.section	.nv.info._Z9helloCUDAv,"",@"SHT_CUDA_INFO"
	.sectionflags	@""
	.align	4


	//----- nvinfo : EIATTR_CUDA_API_VERSION
	.align		4
        /*0000*/ 	.byte	0x04, 0x37
        /*0002*/ 	.short	(.L_8 - .L_7)
.L_7:
        /*0004*/ 	.word	0x00000082


	//----- nvinfo : EIATTR_SPARSE_MMA_MASK
	.align		4
.L_8:
        /*0008*/ 	.byte	0x03, 0x50
        /*000a*/ 	.short	0x0000


	//----- nvinfo : EIATTR_MAXREG_COUNT
	.align		4
        /*000c*/ 	.byte	0x03, 0x1b
        /*000e*/ 	.short	0x00ff


	//----- nvinfo : EIATTR_EXTERNS
	.align		4
        /*0010*/ 	.byte	0x04, 0x0f
        /*0012*/ 	.short	(.L_10 - .L_9)


	//   ....[0]....
	.align		4
.L_9:
        /*0014*/ 	.word	index@(vprintf)


	//----- nvinfo : EIATTR_MERCURY_ISA_VERSION
	.align		4
.L_10:
        /*0018*/ 	.byte	0x03, 0x5f
        /*001a*/ 	.short	0x0101


	//----- nvinfo : EIATTR_VRC_CTA_INIT_COUNT
	.align		4
        /*001c*/ 	.byte	0x02, 0x4a
	.zero		1
	.zero		1


	//----- nvinfo : EIATTR_SYSCALL_OFFSETS
	.align		4
        /*0020*/ 	.byte	0x04, 0x46
        /*0022*/ 	.short	(.L_12 - .L_11)


	//   ....[0]....
.L_11:
        /*0024*/ 	.word	0x000000e0


	//----- nvinfo : EIATTR_EXIT_INSTR_OFFSETS
	.align		4
.L_12:
        /*0028*/ 	.byte	0x04, 0x1c
        /*002a*/ 	.short	(.L_14 - .L_13)


	//   ....[0]....
.L_13:
        /*002c*/ 	.word	0x000000f0


	//----- nvinfo : EIATTR_SW_WAR
	.align		4
.L_14:
        /*0030*/ 	.byte	0x04, 0x36
        /*0032*/ 	.short	(.L_16 - .L_15)
.L_15:
        /*0034*/ 	.word	0x00000008
.L_16:


//--------------------- .nv.callgraph             --------------------------
	.section	.nv.callgraph,"",@"SHT_CUDA_CALLGRAPH"
	.align	4
	.sectionentsize	8
	.align		4
        /*0000*/ 	.word	0x00000000
	.align		4
        /*0004*/ 	.word	0xffffffff
	.align		4
        /*0008*/ 	.word	index@(_Z9helloCUDAv)
	.align		4
        /*000c*/ 	.word	index@(vprintf)
	.align		4
        /*0010*/ 	.word	0x00000000
	.align		4
        /*0014*/ 	.word	0xfffffffe
	.align		4
        /*0018*/ 	.word	0x00000000
	.align		4
        /*001c*/ 	.word	0xfffffffd
	.align		4
        /*0020*/ 	.word	0x00000000
	.align		4
        /*0024*/ 	.word	0xfffffffc


//--------------------- .nv.constant4             --------------------------
	.section	.nv.constant4,"a",@progbits
	.align	8
	.align		8
.nv.constant4:
        /*0000*/ 	.dword	vprintf
	.align		8
        /*0008*/ 	.dword	$str


//--------------------- .text._Z9helloCUDAv       --------------------------
	.section	.text._Z9helloCUDAv,"ax",@progbits
	.align	128
        .global         _Z9helloCUDAv
        .type           _Z9helloCUDAv,@function
        .size           _Z9helloCUDAv,(.L_x_2 - _Z9helloCUDAv)
        .other          _Z9helloCUDAv,@"STO_CUDA_ENTRY STV_DEFAULT"
_Z9helloCUDAv:
.text._Z9helloCUDAv:
[----:B------:R-:W0:Y:S01]  /*0000*/  LDC R1, c[0x0][0x37c] ;  /* 0x0000df00ff017b82 */ /* 0x000e220000000800 */
[----:B------:R-:W1:Y:S01]  /*0010*/  S2R R8, SR_TID.X ;  /* 0x0000000000087919 */ /* 0x000e620000002100 */
[----:B0-----:R-:W-:Y:S01]  /*0020*/  VIADD R1, R1, 0xfffffff8 ;  /* 0xfffffff801017836 */ /* 0x001fe20000000000 */
[----:B------:R-:W-:Y:S01]  /*0030*/  MOV R0, 0x0 ;  /* 0x0000000000007802 */ /* 0x000fe20000000f00 */
[----:B------:R-:W0:Y:S04]  /*0040*/  LDCU UR4, c[0x0][0x2f8] ;  /* 0x00005f00ff0477ac */ /* 0x000e280008000800 */
[----:B------:R2:W3:Y:S01]  /*0050*/  LDC.64 R2, c[0x4][R0] ;  /* 0x0100000000027b82 */ /* 0x0004e20000000a00 */
[----:B------:R-:W4:Y:S01]  /*0060*/  LDCU.64 UR6, c[0x4][0x8] ;  /* 0x01000100ff0677ac */ /* 0x000f220008000a00 */
[----:B------:R-:W5:Y:S01]  /*0070*/  LDCU UR5, c[0x0][0x2fc] ;  /* 0x00005f80ff0577ac */ /* 0x000f620008000800 */
[----:B0-----:R-:W-:Y:S01]  /*0080*/  IADD3 R6, P0, PT, R1, UR4, RZ ;  /* 0x0000000401067c10 */ /* 0x001fe2000ff1e0ff */
[----:B----4-:R-:W-:Y:S01]  /*0090*/  IMAD.U32 R4, RZ, RZ, UR6 ;  /* 0x00000006ff047e24 */ /* 0x010fe2000f8e00ff */
[----:B------:R-:W-:-:S03]  /*00a0*/  MOV R5, UR7 ;  /* 0x0000000700057c02 */ /* 0x000fc60008000f00 */
[----:B-----5:R-:W-:Y:S01]  /*00b0*/  IMAD.X R7, RZ, RZ, UR5, P0 ;  /* 0x00000005ff077e24 */ /* 0x020fe200080e06ff */
[----:B-1----:R2:W-:Y:S07]  /*00c0*/  STL [R1], R8 ;  /* 0x0000000801007387 */ /* 0x0025ee0000100800 */
[----:B------:R-:W-:-:S07]  /*00d0*/  LEPC R20, `(.L_x_0) ;  /* 0x000000001014794e */ /* 0x000fce0000000000 */
[----:B--23--:R-:W-:Y:S05]  /*00e0*/  CALL.ABS.NOINC R2 ;  /* 0x0000000002007343 */ /* 0x00cfea0003c00000 */
.L_x_0:
[----:B------:R-:W-:Y:S05]  /*00f0*/  EXIT ;  /* 0x000000000000794d */ /* 0x000fea0003800000 */
.L_x_1:
[----:B------:R-:W-:-:S00]  /*0100*/  BRA `(.L_x_1) ;  /* 0xfffffffc00fc7947 */ /* 0x000fc0000383ffff */
[----:B------:R-:W-:-:S00]  /*0110*/  NOP ;  /* 0x0000000000007918 */ /* 0x000fc00000000000 */
        /* <DEDUP_REMOVED lines=14> */
.L_x_2:


//--------------------- .nv.global.init           --------------------------
	.section	.nv.global.init,"aw",@progbits
.nv.global.init:
	.type		$str,@object
	.size		$str,(.L_0 - $str)
$str:
        /*0000*/ 	.byte	0x48, 0x65, 0x6c, 0x6c, 0x6f, 0x20, 0x66, 0x72, 0x6f, 0x6d, 0x20, 0x74, 0x68, 0x72, 0x65, 0x61
        /*0010*/ 	.byte	0x64, 0x20, 0x25, 0x64, 0x21, 0x0a, 0x00
.L_0:


//--------------------- .nv.shared.reserved.0     --------------------------
	.section	.nv.shared.reserved.0,"aw",@nobits
	.weak		__nv_reservedSMEM_offset_0_alias
	.size		__nv_reservedSMEM_offset_0_alias, 0, 64
	.other		__nv_reservedSMEM_offset_0_alias,@"STO_CUDA_RESERVED_SHARED STV_DEFAULT"
__nv_reservedSMEM_offset_0_alias:
	.zero		0
	.zero		64


//--------------------- .nv.constant0._Z9helloCUDAv --------------------------
	.section	.nv.constant0._Z9helloCUDAv,"a",@progbits
	.sectionflags	@""
	.align	4
.nv.constant0._Z9helloCUDAv:
	.zero		896


//--------------------- SYMBOLS --------------------------

	.type		.nv.reservedSmem.offset0,@object
	.size		.nv.reservedSmem.offset0,0x4
	.type		vprintf,@function
